	.headerflags	@"EF_CUDA_TEXMODE_UNIFIED EF_CUDA_64BIT_ADDRESS EF_CUDA_ACCELERATORS EF_CUDA_SM90 EF_CUDA_VIRTUAL_SM(EF_CUDA_SM90)"
	.elftype	@"ET_EXEC"


//--------------------- .nv.info                  --------------------------
	.section	.nv.info,"",@"SHT_CUDA_INFO"
	.align	4


	//----- nvinfo : EIATTR_REGCOUNT
	.align		4
        /*0000*/ 	.byte	0x04, 0x2f
        /*0002*/ 	.short	(.L_1 - .L_0)
	.align		4
.L_0:
        /*0004*/ 	.word	index@(triton_poi_fused_clone_1)
        /*0008*/ 	.word	0x0000000e


	//----- nvinfo : EIATTR_MIN_STACK_SIZE
	.align		4
.L_1:
        /*000c*/ 	.byte	0x04, 0x12
        /*000e*/ 	.short	(.L_3 - .L_2)
	.align		4
.L_2:
        /*0010*/ 	.word	index@(triton_poi_fused_clone_1)
        /*0014*/ 	.word	0x00000000


	//----- nvinfo : EIATTR_FRAME_SIZE
	.align		4
.L_3:
        /*0018*/ 	.byte	0x04, 0x11
        /*001a*/ 	.short	(.L_5 - .L_4)
	.align		4
.L_4:
        /*001c*/ 	.word	index@(triton_poi_fused_clone_1)
        /*0020*/ 	.word	0x00000000


	//----- nvinfo : EIATTR_MIN_STACK_SIZE
	.align		4
.L_5:
        /*0024*/ 	.byte	0x04, 0x12
        /*0026*/ 	.short	(.L_7 - .L_6)
	.align		4
.L_6:
        /*0028*/ 	.word	index@(triton_poi_fused_clone_1)
        /*002c*/ 	.word	0x00000000
.L_7:


//--------------------- .nv.info.triton_poi_fused_clone_1 --------------------------
	.section	.nv.info.triton_poi_fused_clone_1,"",@"SHT_CUDA_INFO"
	.sectionflags	@""
	.align	4


	//----- nvinfo : EIATTR_CUDA_API_VERSION
	.align		4
        /*0000*/ 	.byte	0x04, 0x37
        /*0002*/ 	.short	(.L_9 - .L_8)
.L_8:
        /*0004*/ 	.word	0x0000007c


	//----- nvinfo : EIATTR_KPARAM_INFO
	.align		4
.L_9:
        /*0008*/ 	.byte	0x04, 0x17
        /*000a*/ 	.short	(.L_11 - .L_10)
.L_10:
        /*000c*/ 	.word	0x00000000
        /*0010*/ 	.short	0x0002
        /*0012*/ 	.short	0x0010
        /*0014*/ 	.byte	0x00, 0xf0, 0x11, 0x00


	//----- nvinfo : EIATTR_KPARAM_INFO
	.align		4
.L_11:
        /*0018*/ 	.byte	0x04, 0x17
        /*001a*/ 	.short	(.L_13 - .L_12)
.L_12:
        /*001c*/ 	.word	0x00000000
        /*0020*/ 	.short	0x0001
        /*0022*/ 	.short	0x0008
        /*0024*/ 	.byte	0x00, 0xf4, 0x21, 0x00


	//----- nvinfo : EIATTR_KPARAM_INFO
	.align		4
.L_13:
        /*0028*/ 	.byte	0x04, 0x17
        /*002a*/ 	.short	(.L_15 - .L_14)
.L_14:
        /*002c*/ 	.word	0x00000000
        /*0030*/ 	.short	0x0000
        /*0032*/ 	.short	0x0000
        /*0034*/ 	.byte	0x00, 0xf4, 0x21, 0x00


	//----- nvinfo : EIATTR_SPARSE_MMA_MASK
	.align		4
.L_15:
        /*0038*/ 	.byte	0x03, 0x50
        /*003a*/ 	.short	0x0000


	//----- nvinfo : EIATTR_MAXREG_COUNT
	.align		4
        /*003c*/ 	.byte	0x03, 0x1b
        /*003e*/ 	.short	0x00ff


	//----- nvinfo : EIATTR_EXIT_INSTR_OFFSETS
	.align		4
        /*0040*/ 	.byte	0x04, 0x1c
        /*0042*/ 	.short	(.L_17 - .L_16)


	//   ....[0]....
.L_16:
        /*0044*/ 	.word	0x00000240


	//   ....[1]....
        /*0048*/ 	.word	0x00000260


	//----- nvinfo : EIATTR_REQNTID
	.align		4
.L_17:
        /*004c*/ 	.byte	0x04, 0x10
        /*004e*/ 	.short	(.L_19 - .L_18)
.L_18:
        /*0050*/ 	.word	0x00000080
        /*0054*/ 	.word	0x00000001
        /*0058*/ 	.word	0x00000001


	//----- nvinfo : EIATTR_CRS_STACK_SIZE
	.align		4
.L_19:
        /*005c*/ 	.byte	0x04, 0x1e
        /*005e*/ 	.short	(.L_21 - .L_20)
.L_20:
        /*0060*/ 	.word	0x00000000


	//----- nvinfo : EIATTR_CBANK_PARAM_SIZE
	.align		4
.L_21:
        /*0064*/ 	.byte	0x03, 0x19
        /*0066*/ 	.short	0x0014


	//----- nvinfo : EIATTR_PARAM_CBANK
	.align		4
        /*0068*/ 	.byte	0x04, 0x0a
        /*006a*/ 	.short	(.L_23 - .L_22)
	.align		4
.L_22:
        /*006c*/ 	.word	index@(.nv.constant0.triton_poi_fused_clone_1)
        /*0070*/ 	.short	0x0210
        /*0072*/ 	.short	0x0014


	//----- nvinfo : EIATTR_SW_WAR
	.align		4
.L_23:
        /*0074*/ 	.byte	0x04, 0x36
        /*0076*/ 	.short	(.L_25 - .L_24)
.L_24:
        /*0078*/ 	.word	0x00000008
.L_25:


//--------------------- .nv.callgraph             --------------------------
	.section	.nv.callgraph,"",@"SHT_CUDA_CALLGRAPH"
	.align	4
	.sectionentsize	8
	.align		4
        /*0000*/ 	.word	0x00000000
	.align		4
        /*0004*/ 	.word	0xffffffff
	.align		4
        /*0008*/ 	.word	0x00000000
	.align		4
        /*000c*/ 	.word	0xfffffffe
	.align		4
        /*0010*/ 	.word	0x00000000
	.align		4
        /*0014*/ 	.word	0xfffffffd
	.align		4
        /*0018*/ 	.word	0x00000000
	.align		4
        /*001c*/ 	.word	0xfffffffc


//--------------------- .text.triton_poi_fused_clone_1 --------------------------
	.section	.text.triton_poi_fused_clone_1,"ax",@progbits
	.align	128
        .global         triton_poi_fused_clone_1
        .type           triton_poi_fused_clone_1,@function
        .size           triton_poi_fused_clone_1,(.L_x_3 - triton_poi_fused_clone_1)
        .other          triton_poi_fused_clone_1,@"STO_CUDA_ENTRY STV_DEFAULT"
triton_poi_fused_clone_1:
.text.triton_poi_fused_clone_1:
[----:B------:R-:W0:Y:S02]  /*0000*/  LDC R1, c[0x0][0x28] ;  /* 0x00000a00ff017b82 */ /* 0x000e240000000800 */
[----:B------:R-:W1:Y:S01]  /*0010*/  S2R R0, SR_TID.X ;  /* 0x0000000000007919 */ /* 0x000e620000002100 */
[----:B------:R-:W2:Y:S01]  /*0020*/  LDC.64 R4, c[0x0][0x218] ;  /* 0x00008600ff047b82 */ /* 0x000ea20000000a00 */
[----:B------:R-:W-:Y:S01]  /*0030*/  ULDC.64 UR4, c[0x0][0x208] ;  /* 0x0000820000047ab9 */ /* 0x000fe20000000a00 */
[----:B------:R-:W-:Y:S01]  /*0040*/  BSSY B0, `(.L_x_0) ;  /* 0x000001f000007945 */ /* 0x000fe20003800000 */
[----:B------:R-:W3:Y:S01]  /*0050*/  S2R R7, SR_CTAID.X ;  /* 0x0000000000077919 */ /* 0x000ee20000002500 */
[----:B-1----:R-:W-:Y:S02]  /*0060*/  LOP3.LUT R0, R0, 0x7f, RZ, 0xc0, !PT ;  /* 0x0000007f00007812 */ /* 0x002fe400078ec0ff */
[----:B---3--:R-:W-:-:S03]  /*0070*/  SHF.R.S32.HI R2, RZ, 0x18, R7 ;  /* 0x00000018ff027819 */ /* 0x008fc60000011407 */
[----:B------:R-:W-:Y:S01]  /*0080*/  IMAD R7, R7, 0x80, R0 ;  /* 0x0000008007077824 */ /* 0x000fe200078e0200 */
[----:B------:R-:W-:-:S03]  /*0090*/  SGXT R0, R2, 0x1 ;  /* 0x000000010200781a */ /* 0x000fc60000000200 */
[C---:B------:R-:W-:Y:S01]  /*00a0*/  IMAD.HI R8, R7.reuse, 0x2aaaaaab, RZ ;  /* 0x2aaaaaab07087827 */ /* 0x040fe200078e02ff */
[C---:B------:R-:W-:Y:S02]  /*00b0*/  ISETP.GE.AND P0, PT, R7.reuse, 0x1800, PT ;  /* 0x000018000700780c */ /* 0x040fe40003f06270 */
[CC--:B------:R-:W-:Y:S01]  /*00c0*/  LEA.HI R2, R0.reuse, R7.reuse, RZ, 0x8 ;  /* 0x0000000700027211 */ /* 0x0c0fe200078f40ff */
[----:B--2---:R-:W-:Y:S01]  /*00d0*/  IMAD.WIDE R4, R7, 0x4, R4 ;  /* 0x0000000407047825 */ /* 0x004fe200078e0204 */
[----:B------:R-:W-:Y:S02]  /*00e0*/  LEA.HI R0, R0, R7, RZ, 0x6 ;  /* 0x0000000700007211 */ /* 0x000fe400078f30ff */
[----:B------:R-:W-:Y:S02]  /*00f0*/  SHF.R.S32.HI R10, RZ, 0x8, R2 ;  /* 0x00000008ff0a7819 */ /* 0x000fe40000011402 */
[----:B------:R-:W1:Y:S01]  /*0100*/  LDC.64 R2, c[0x0][0x210] ;  /* 0x00008400ff027b82 */ /* 0x000e620000000a00 */
[----:B------:R-:W-:-:S02]  /*0110*/  SHF.R.U32.HI R9, RZ, 0x1f, R8 ;  /* 0x0000001fff097819 */ /* 0x000fc40000011608 */
[----:B------:R-:W-:Y:S01]  /*0120*/  LOP3.LUT R6, R0, 0xffffffc0, RZ, 0xc0, !PT ;  /* 0xffffffc000067812 */ /* 0x000fe200078ec0ff */
[----:B------:R-:W-:Y:S01]  /*0130*/  IMAD.HI R11, R10, 0x2aaaaaab, RZ ;  /* 0x2aaaaaab0a0b7827 */ /* 0x000fe200078e02ff */
[----:B------:R-:W-:Y:S02]  /*0140*/  SHF.R.S32.HI R0, RZ, 0x6, R0 ;  /* 0x00000006ff007819 */ /* 0x000fe40000011400 */
[----:B------:R-:W-:Y:S01]  /*0150*/  LEA.HI.SX32 R9, R8, R9, 0x18 ;  /* 0x0000000908097211 */ /* 0x000fe200078fc2ff */
[----:B------:R-:W-:Y:S01]  /*0160*/  IMAD.IADD R6, R7, 0x1, -R6 ;  /* 0x0000000107067824 */ /* 0x000fe200078e0a06 */
[----:B------:R-:W-:Y:S01]  /*0170*/  LEA.HI R11, R11, R11, RZ, 0x1 ;  /* 0x0000000b0b0b7211 */ /* 0x000fe200078f08ff */
[----:B------:R-:W-:Y:S01]  /*0180*/  IMAD.MOV.U32 R7, RZ, RZ, RZ ;  /* 0x000000ffff077224 */ /* 0x000fe200078e00ff */
[----:B------:R-:W-:Y:S01]  /*0190*/  LEA.HI R8, R0, R0, RZ, 0x2 ;  /* 0x0000000000087211 */ /* 0x000fe200078f10ff */
[----:B------:R-:W-:Y:S02]  /*01a0*/  IMAD R6, R9, 0x1200, R6 ;  /* 0x0000120009067824 */ /* 0x000fe400078e0206 */
[----:B------:R-:W-:Y:S01]  /*01b0*/  IMAD R11, R11, -0x6, R10 ;  /* 0xfffffffa0b0b7824 */ /* 0x000fe200078e020a */
[----:B------:R-:W-:-:S03]  /*01c0*/  LOP3.LUT R9, R8, 0x1fffffc, RZ, 0xc0, !PT ;  /* 0x01fffffc08097812 */ /* 0x000fc600078ec0ff */
[----:B------:R-:W-:Y:S02]  /*01d0*/  IMAD R6, R11, 0x40, R6 ;  /* 0x000000400b067824 */ /* 0x000fe400078e0206 */
[----:B------:R-:W-:-:S04]  /*01e0*/  IMAD.IADD R9, R0, 0x1, -R9 ;  /* 0x0000000100097824 */ /* 0x000fc800078e0a09 */
[----:B------:R-:W-:-:S04]  /*01f0*/  IMAD R9, R9, 0x480, R6 ;  /* 0x0000048009097824 */ /* 0x000fc800078e0206 */
[----:B-1----:R-:W-:Y:S01]  /*0200*/  IMAD.WIDE R2, R9, 0x4, R2 ;  /* 0x0000000409027825 */ /* 0x002fe200078e0202 */
[----:B------:R-:W-:Y:S06]  /*0210*/  @P0 BRA `(.L_x_1) ;  /* 0x0000000000040947 */ /* 0x000fec0003800000 */
[----:B------:R1:W5:Y:S02]  /*0220*/  LDG.E R7, desc[UR4][R2.64] ;  /* 0x0000000402077981 */ /* 0x000364000c1e1900 */
.L_x_1:
[----:B------:R-:W-:Y:S05]  /*0230*/  BSYNC B0 ;  /* 0x0000000000007941 */ /* 0x000fea0003800000 */
.L_x_0:
[----:B------:R-:W-:Y:S05]  /*0240*/  @P0 EXIT ;  /* 0x000000000000094d */ /* 0x000fea0003800000 */
[----:B-----5:R-:W-:Y:S01]  /*0250*/  STG.E desc[UR4][R4.64], R7 ;  /* 0x0000000704007986 */ /* 0x020fe2000c101904 */
[----:B------:R-:W-:Y:S05]  /*0260*/  EXIT ;  /* 0x000000000000794d */ /* 0x000fea0003800000 */
.L_x_2:
[----:B------:R-:W-:-:S00]  /*0270*/  BRA `(.L_x_2) ;  /* 0xfffffffc00fc7947 */ /* 0x000fc0000383ffff */
[----:B------:R-:W-:-:S00]  /*0280*/  NOP ;  /* 0x0000000000007918 */ /* 0x000fc00000000000 */
[----:B------:R-:W-:-:S00]  /*0290*/  NOP ;  /* 0x0000000000007918 */ /* 0x000fc00000000000 */
[----:B------:R-:W-:-:S00]  /*02a0*/  NOP ;  /* 0x0000000000007918 */ /* 0x000fc00000000000 */
[----:B------:R-:W-:-:S00]  /*02b0*/  NOP ;  /* 0x0000000000007918 */ /* 0x000fc00000000000 */
[----:B------:R-:W-:-:S00]  /*02c0*/  NOP ;  /* 0x0000000000007918 */ /* 0x000fc00000000000 */
[----:B------:R-:W-:-:S00]  /*02d0*/  NOP ;  /* 0x0000000000007918 */ /* 0x000fc00000000000 */
[----:B------:R-:W-:-:S00]  /*02e0*/  NOP ;  /* 0x0000000000007918 */ /* 0x000fc00000000000 */
[----:B------:R-:W-:-:S00]  /*02f0*/  NOP ;  /* 0x0000000000007918 */ /* 0x000fc00000000000 */
.L_x_3:


//--------------------- .nv.constant0.triton_poi_fused_clone_1 --------------------------
	.section	.nv.constant0.triton_poi_fused_clone_1,"a",@progbits
	.sectionflags	@""
	.align	4
.nv.constant0.triton_poi_fused_clone_1:
	.zero		548
